//
// Generated by NVIDIA NVVM Compiler
//
// Compiler Build ID: CL-36424714
// Cuda compilation tools, release 13.0, V13.0.88
// Based on NVVM 20.0.0
//

.version 9.0
.target sm_100
.address_size 64

	// .globl	default_function_kernel0
// _ZZ24default_function_kernel0E8A_shared has been demoted
// _ZZ24default_function_kernel0E8B_shared has been demoted

.visible .entry default_function_kernel0(
	.param .u64 .ptr .align 1 default_function_kernel0_param_0,
	.param .u64 .ptr .align 1 default_function_kernel0_param_1,
	.param .u64 .ptr .align 1 default_function_kernel0_param_2
)
.maxntid 256
{
	.reg .pred 	%p<3>;
	.reg .b32 	%r<636>;
	.reg .b64 	%rd<16>;
	// demoted variable
	.shared .align 1 .b8 _ZZ24default_function_kernel0E8A_shared[4096];
	// demoted variable
	.shared .align 1 .b8 _ZZ24default_function_kernel0E8B_shared[4096];
	mov.u32 	%r201, %ctaid.x;
	shl.b32 	%r1, %r201, 21;
	mov.b32 	%r572, 0;
	mov.u32 	%r204, %tid.y;
	shl.b32 	%r205, %r204, 17;
	add.s32 	%r206, %r1, %r205;
	mov.u32 	%r207, %tid.x;
	mov.u32 	%r573, %r572;
	mov.u32 	%r574, %r572;
	mov.u32 	%r575, %r572;
	mov.u32 	%r576, %r572;
	mov.u32 	%r577, %r572;
	mov.u32 	%r578, %r572;
	mov.u32 	%r579, %r572;
	mov.u32 	%r580, %r572;
	mov.u32 	%r581, %r572;
	mov.u32 	%r582, %r572;
	mov.u32 	%r583, %r572;
	mov.u32 	%r584, %r572;
	mov.u32 	%r585, %r572;
	mov.u32 	%r586, %r572;
	mov.u32 	%r587, %r572;
	mov.u32 	%r588, %r572;
	mov.u32 	%r589, %r572;
	mov.u32 	%r590, %r572;
	mov.u32 	%r591, %r572;
	mov.u32 	%r592, %r572;
	mov.u32 	%r593, %r572;
	mov.u32 	%r594, %r572;
	mov.u32 	%r595, %r572;
	mov.u32 	%r596, %r572;
	mov.u32 	%r597, %r572;
	mov.u32 	%r598, %r572;
	mov.u32 	%r599, %r572;
	mov.u32 	%r600, %r572;
	mov.u32 	%r601, %r572;
	mov.u32 	%r602, %r572;
	mov.u32 	%r603, %r572;
	mov.u32 	%r604, %r572;
	mov.u32 	%r605, %r572;
	mov.u32 	%r606, %r572;
	mov.u32 	%r607, %r572;
	mov.u32 	%r608, %r572;
	mov.u32 	%r609, %r572;
	mov.u32 	%r610, %r572;
	mov.u32 	%r611, %r572;
	mov.u32 	%r612, %r572;
	mov.u32 	%r613, %r572;
	mov.u32 	%r614, %r572;
	mov.u32 	%r615, %r572;
	mov.u32 	%r616, %r572;
	mov.u32 	%r617, %r572;
	mov.u32 	%r618, %r572;
	mov.u32 	%r619, %r572;
	mov.u32 	%r620, %r572;
	mov.u32 	%r621, %r572;
	mov.u32 	%r622, %r572;
	mov.u32 	%r623, %r572;
	mov.u32 	%r624, %r572;
	mov.u32 	%r625, %r572;
	mov.u32 	%r626, %r572;
	mov.u32 	%r627, %r572;
	mov.u32 	%r628, %r572;
	mov.u32 	%r629, %r572;
	mov.u32 	%r630, %r572;
	mov.u32 	%r631, %r572;
	mov.u32 	%r632, %r572;
	mov.u32 	%r633, %r572;
	mov.u32 	%r634, %r572;
	mov.u32 	%r635, %r572;
	mov.u32 	%r570, %r572;
$L__BB0_1:
	ld.param.u64 	%rd14, [default_function_kernel0_param_1];
	ld.param.u64 	%rd13, [default_function_kernel0_param_0];
	bar.sync 	0;
	shl.b32 	%r203, %r570, 5;
	shl.b32 	%r208, %r207, 13;
	and.b32  	%r209, %r208, 2080768;
	add.s32 	%r210, %r206, %r209;
	shl.b32 	%r211, %r207, 4;
	and.b32  	%r212, %r211, 16;
	add.s32 	%r213, %r210, %r212;
	add.s32 	%r214, %r213, %r203;
	cvt.u64.u32 	%rd4, %r214;
	cvta.to.global.u64 	%rd5, %rd13;
	add.s64 	%rd6, %rd5, %rd4;
	ld.global.nc.v4.u32 	{%r215, %r216, %r217, %r218}, [%rd6];
	shl.b32 	%r219, %r204, 8;
	add.s32 	%r220, %r219, %r211;
	mov.u32 	%r221, _ZZ24default_function_kernel0E8A_shared;
	add.s32 	%r222, %r221, %r220;
	st.shared.v4.u32 	[%r222], {%r215, %r216, %r217, %r218};
	mov.u32 	%r223, %ctaid.y;
	shl.b32 	%r224, %r223, 21;
	add.s32 	%r225, %r224, %r205;
	add.s32 	%r226, %r225, %r209;
	or.b32  	%r227, %r226, %r212;
	add.s32 	%r228, %r227, %r203;
	cvt.u64.u32 	%rd7, %r228;
	cvta.to.global.u64 	%rd8, %rd14;
	add.s64 	%rd9, %rd8, %rd7;
	ld.global.nc.v4.u32 	{%r229, %r230, %r231, %r232}, [%rd9];
	mov.u32 	%r233, _ZZ24default_function_kernel0E8B_shared;
	add.s32 	%r234, %r233, %r220;
	st.shared.v4.u32 	[%r234], {%r229, %r230, %r231, %r232};
	bar.sync 	0;
	mov.b32 	%r571, 128;
$L__BB0_2:
	mov.u32 	%r132, %tid.x;
	shl.b32 	%r491, %r132, 8;
	add.s32 	%r493, %r221, %r491;
	add.s32 	%r494, %r493, %r571;
	ld.shared.u32 	%r236, [%r494+-128];
	mov.u32 	%r133, %tid.y;
	shl.b32 	%r495, %r133, 8;
	add.s32 	%r497, %r233, %r495;
	add.s32 	%r498, %r497, %r571;
	ld.shared.u32 	%r237, [%r498+-128];
	// begin inline asm
	dp4a.s32.s32 %r635, %r236, %r237, %r635;
	// end inline asm
	ld.shared.u32 	%r240, [%r494+-128];
	ld.shared.u32 	%r241, [%r498+-96];
	// begin inline asm
	dp4a.s32.s32 %r634, %r240, %r241, %r634;
	// end inline asm
	ld.shared.u32 	%r244, [%r494+-128];
	ld.shared.u32 	%r245, [%r498+-64];
	// begin inline asm
	dp4a.s32.s32 %r633, %r244, %r245, %r633;
	// end inline asm
	ld.shared.u32 	%r248, [%r494+-128];
	ld.shared.u32 	%r249, [%r498+-32];
	// begin inline asm
	dp4a.s32.s32 %r632, %r248, %r249, %r632;
	// end inline asm
	ld.shared.u32 	%r252, [%r494+-128];
	ld.shared.u32 	%r253, [%r498];
	// begin inline asm
	dp4a.s32.s32 %r631, %r252, %r253, %r631;
	// end inline asm
	ld.shared.u32 	%r256, [%r494+-128];
	ld.shared.u32 	%r257, [%r498+32];
	// begin inline asm
	dp4a.s32.s32 %r630, %r256, %r257, %r630;
	// end inline asm
	ld.shared.u32 	%r260, [%r494+-128];
	ld.shared.u32 	%r261, [%r498+64];
	// begin inline asm
	dp4a.s32.s32 %r629, %r260, %r261, %r629;
	// end inline asm
	ld.shared.u32 	%r264, [%r494+-128];
	ld.shared.u32 	%r265, [%r498+96];
	// begin inline asm
	dp4a.s32.s32 %r628, %r264, %r265, %r628;
	// end inline asm
	ld.shared.u32 	%r268, [%r494+-96];
	ld.shared.u32 	%r269, [%r498+-128];
	// begin inline asm
	dp4a.s32.s32 %r627, %r268, %r269, %r627;
	// end inline asm
	ld.shared.u32 	%r272, [%r494+-96];
	ld.shared.u32 	%r273, [%r498+-96];
	// begin inline asm
	dp4a.s32.s32 %r626, %r272, %r273, %r626;
	// end inline asm
	ld.shared.u32 	%r276, [%r494+-96];
	ld.shared.u32 	%r277, [%r498+-64];
	// begin inline asm
	dp4a.s32.s32 %r625, %r276, %r277, %r625;
	// end inline asm
	ld.shared.u32 	%r280, [%r494+-96];
	ld.shared.u32 	%r281, [%r498+-32];
	// begin inline asm
	dp4a.s32.s32 %r624, %r280, %r281, %r624;
	// end inline asm
	ld.shared.u32 	%r284, [%r494+-96];
	ld.shared.u32 	%r285, [%r498];
	// begin inline asm
	dp4a.s32.s32 %r623, %r284, %r285, %r623;
	// end inline asm
	ld.shared.u32 	%r288, [%r494+-96];
	ld.shared.u32 	%r289, [%r498+32];
	// begin inline asm
	dp4a.s32.s32 %r622, %r288, %r289, %r622;
	// end inline asm
	ld.shared.u32 	%r292, [%r494+-96];
	ld.shared.u32 	%r293, [%r498+64];
	// begin inline asm
	dp4a.s32.s32 %r621, %r292, %r293, %r621;
	// end inline asm
	ld.shared.u32 	%r296, [%r494+-96];
	ld.shared.u32 	%r297, [%r498+96];
	// begin inline asm
	dp4a.s32.s32 %r620, %r296, %r297, %r620;
	// end inline asm
	ld.shared.u32 	%r300, [%r494+-64];
	ld.shared.u32 	%r301, [%r498+-128];
	// begin inline asm
	dp4a.s32.s32 %r619, %r300, %r301, %r619;
	// end inline asm
	ld.shared.u32 	%r304, [%r494+-64];
	ld.shared.u32 	%r305, [%r498+-96];
	// begin inline asm
	dp4a.s32.s32 %r618, %r304, %r305, %r618;
	// end inline asm
	ld.shared.u32 	%r308, [%r494+-64];
	ld.shared.u32 	%r309, [%r498+-64];
	// begin inline asm
	dp4a.s32.s32 %r617, %r308, %r309, %r617;
	// end inline asm
	ld.shared.u32 	%r312, [%r494+-64];
	ld.shared.u32 	%r313, [%r498+-32];
	// begin inline asm
	dp4a.s32.s32 %r616, %r312, %r313, %r616;
	// end inline asm
	ld.shared.u32 	%r316, [%r494+-64];
	ld.shared.u32 	%r317, [%r498];
	// begin inline asm
	dp4a.s32.s32 %r615, %r316, %r317, %r615;
	// end inline asm
	ld.shared.u32 	%r320, [%r494+-64];
	ld.shared.u32 	%r321, [%r498+32];
	// begin inline asm
	dp4a.s32.s32 %r614, %r320, %r321, %r614;
	// end inline asm
	ld.shared.u32 	%r324, [%r494+-64];
	ld.shared.u32 	%r325, [%r498+64];
	// begin inline asm
	dp4a.s32.s32 %r613, %r324, %r325, %r613;
	// end inline asm
	ld.shared.u32 	%r328, [%r494+-64];
	ld.shared.u32 	%r329, [%r498+96];
	// begin inline asm
	dp4a.s32.s32 %r612, %r328, %r329, %r612;
	// end inline asm
	ld.shared.u32 	%r332, [%r494+-32];
	ld.shared.u32 	%r333, [%r498+-128];
	// begin inline asm
	dp4a.s32.s32 %r611, %r332, %r333, %r611;
	// end inline asm
	ld.shared.u32 	%r336, [%r494+-32];
	ld.shared.u32 	%r337, [%r498+-96];
	// begin inline asm
	dp4a.s32.s32 %r610, %r336, %r337, %r610;
	// end inline asm
	ld.shared.u32 	%r340, [%r494+-32];
	ld.shared.u32 	%r341, [%r498+-64];
	// begin inline asm
	dp4a.s32.s32 %r609, %r340, %r341, %r609;
	// end inline asm
	ld.shared.u32 	%r344, [%r494+-32];
	ld.shared.u32 	%r345, [%r498+-32];
	// begin inline asm
	dp4a.s32.s32 %r608, %r344, %r345, %r608;
	// end inline asm
	ld.shared.u32 	%r348, [%r494+-32];
	ld.shared.u32 	%r349, [%r498];
	// begin inline asm
	dp4a.s32.s32 %r607, %r348, %r349, %r607;
	// end inline asm
	ld.shared.u32 	%r352, [%r494+-32];
	ld.shared.u32 	%r353, [%r498+32];
	// begin inline asm
	dp4a.s32.s32 %r606, %r352, %r353, %r606;
	// end inline asm
	ld.shared.u32 	%r356, [%r494+-32];
	ld.shared.u32 	%r357, [%r498+64];
	// begin inline asm
	dp4a.s32.s32 %r605, %r356, %r357, %r605;
	// end inline asm
	ld.shared.u32 	%r360, [%r494+-32];
	ld.shared.u32 	%r361, [%r498+96];
	// begin inline asm
	dp4a.s32.s32 %r604, %r360, %r361, %r604;
	// end inline asm
	ld.shared.u32 	%r364, [%r494];
	ld.shared.u32 	%r365, [%r498+-128];
	// begin inline asm
	dp4a.s32.s32 %r603, %r364, %r365, %r603;
	// end inline asm
	ld.shared.u32 	%r368, [%r494];
	ld.shared.u32 	%r369, [%r498+-96];
	// begin inline asm
	dp4a.s32.s32 %r602, %r368, %r369, %r602;
	// end inline asm
	ld.shared.u32 	%r372, [%r494];
	ld.shared.u32 	%r373, [%r498+-64];
	// begin inline asm
	dp4a.s32.s32 %r601, %r372, %r373, %r601;
	// end inline asm
	ld.shared.u32 	%r376, [%r494];
	ld.shared.u32 	%r377, [%r498+-32];
	// begin inline asm
	dp4a.s32.s32 %r600, %r376, %r377, %r600;
	// end inline asm
	ld.shared.u32 	%r380, [%r494];
	ld.shared.u32 	%r381, [%r498];
	// begin inline asm
	dp4a.s32.s32 %r599, %r380, %r381, %r599;
	// end inline asm
	ld.shared.u32 	%r384, [%r494];
	ld.shared.u32 	%r385, [%r498+32];
	// begin inline asm
	dp4a.s32.s32 %r598, %r384, %r385, %r598;
	// end inline asm
	ld.shared.u32 	%r388, [%r494];
	ld.shared.u32 	%r389, [%r498+64];
	// begin inline asm
	dp4a.s32.s32 %r597, %r388, %r389, %r597;
	// end inline asm
	ld.shared.u32 	%r392, [%r494];
	ld.shared.u32 	%r393, [%r498+96];
	// begin inline asm
	dp4a.s32.s32 %r596, %r392, %r393, %r596;
	// end inline asm
	ld.shared.u32 	%r396, [%r494+32];
	ld.shared.u32 	%r397, [%r498+-128];
	// begin inline asm
	dp4a.s32.s32 %r595, %r396, %r397, %r595;
	// end inline asm
	ld.shared.u32 	%r400, [%r494+32];
	ld.shared.u32 	%r401, [%r498+-96];
	// begin inline asm
	dp4a.s32.s32 %r594, %r400, %r401, %r594;
	// end inline asm
	ld.shared.u32 	%r404, [%r494+32];
	ld.shared.u32 	%r405, [%r498+-64];
	// begin inline asm
	dp4a.s32.s32 %r593, %r404, %r405, %r593;
	// end inline asm
	ld.shared.u32 	%r408, [%r494+32];
	ld.shared.u32 	%r409, [%r498+-32];
	// begin inline asm
	dp4a.s32.s32 %r592, %r408, %r409, %r592;
	// end inline asm
	ld.shared.u32 	%r412, [%r494+32];
	ld.shared.u32 	%r413, [%r498];
	// begin inline asm
	dp4a.s32.s32 %r591, %r412, %r413, %r591;
	// end inline asm
	ld.shared.u32 	%r416, [%r494+32];
	ld.shared.u32 	%r417, [%r498+32];
	// begin inline asm
	dp4a.s32.s32 %r590, %r416, %r417, %r590;
	// end inline asm
	ld.shared.u32 	%r420, [%r494+32];
	ld.shared.u32 	%r421, [%r498+64];
	// begin inline asm
	dp4a.s32.s32 %r589, %r420, %r421, %r589;
	// end inline asm
	ld.shared.u32 	%r424, [%r494+32];
	ld.shared.u32 	%r425, [%r498+96];
	// begin inline asm
	dp4a.s32.s32 %r588, %r424, %r425, %r588;
	// end inline asm
	ld.shared.u32 	%r428, [%r494+64];
	ld.shared.u32 	%r429, [%r498+-128];
	// begin inline asm
	dp4a.s32.s32 %r587, %r428, %r429, %r587;
	// end inline asm
	ld.shared.u32 	%r432, [%r494+64];
	ld.shared.u32 	%r433, [%r498+-96];
	// begin inline asm
	dp4a.s32.s32 %r586, %r432, %r433, %r586;
	// end inline asm
	ld.shared.u32 	%r436, [%r494+64];
	ld.shared.u32 	%r437, [%r498+-64];
	// begin inline asm
	dp4a.s32.s32 %r585, %r436, %r437, %r585;
	// end inline asm
	ld.shared.u32 	%r440, [%r494+64];
	ld.shared.u32 	%r441, [%r498+-32];
	// begin inline asm
	dp4a.s32.s32 %r584, %r440, %r441, %r584;
	// end inline asm
	ld.shared.u32 	%r444, [%r494+64];
	ld.shared.u32 	%r445, [%r498];
	// begin inline asm
	dp4a.s32.s32 %r583, %r444, %r445, %r583;
	// end inline asm
	ld.shared.u32 	%r448, [%r494+64];
	ld.shared.u32 	%r449, [%r498+32];
	// begin inline asm
	dp4a.s32.s32 %r582, %r448, %r449, %r582;
	// end inline asm
	ld.shared.u32 	%r452, [%r494+64];
	ld.shared.u32 	%r453, [%r498+64];
	// begin inline asm
	dp4a.s32.s32 %r581, %r452, %r453, %r581;
	// end inline asm
	ld.shared.u32 	%r456, [%r494+64];
	ld.shared.u32 	%r457, [%r498+96];
	// begin inline asm
	dp4a.s32.s32 %r580, %r456, %r457, %r580;
	// end inline asm
	ld.shared.u32 	%r460, [%r494+96];
	ld.shared.u32 	%r461, [%r498+-128];
	// begin inline asm
	dp4a.s32.s32 %r579, %r460, %r461, %r579;
	// end inline asm
	ld.shared.u32 	%r464, [%r494+96];
	ld.shared.u32 	%r465, [%r498+-96];
	// begin inline asm
	dp4a.s32.s32 %r578, %r464, %r465, %r578;
	// end inline asm
	ld.shared.u32 	%r468, [%r494+96];
	ld.shared.u32 	%r469, [%r498+-64];
	// begin inline asm
	dp4a.s32.s32 %r577, %r468, %r469, %r577;
	// end inline asm
	ld.shared.u32 	%r472, [%r494+96];
	ld.shared.u32 	%r473, [%r498+-32];
	// begin inline asm
	dp4a.s32.s32 %r576, %r472, %r473, %r576;
	// end inline asm
	ld.shared.u32 	%r476, [%r494+96];
	ld.shared.u32 	%r477, [%r498];
	// begin inline asm
	dp4a.s32.s32 %r575, %r476, %r477, %r575;
	// end inline asm
	ld.shared.u32 	%r480, [%r494+96];
	ld.shared.u32 	%r481, [%r498+32];
	// begin inline asm
	dp4a.s32.s32 %r574, %r480, %r481, %r574;
	// end inline asm
	ld.shared.u32 	%r484, [%r494+96];
	ld.shared.u32 	%r485, [%r498+64];
	// begin inline asm
	dp4a.s32.s32 %r573, %r484, %r485, %r573;
	// end inline asm
	ld.shared.u32 	%r488, [%r494+96];
	ld.shared.u32 	%r489, [%r498+96];
	// begin inline asm
	dp4a.s32.s32 %r572, %r488, %r489, %r572;
	// end inline asm
	add.s32 	%r571, %r571, 4;
	setp.ne.s32 	%p1, %r571, 160;
	@%p1 bra 	$L__BB0_2;
	add.s32 	%r570, %r570, 1;
	setp.ne.s32 	%p2, %r570, 512;
	@%p2 bra 	$L__BB0_1;
	ld.param.u64 	%rd15, [default_function_kernel0_param_2];
	cvta.to.global.u64 	%rd10, %rd15;
	shl.b32 	%r499, %r132, 17;
	add.s32 	%r500, %r1, %r499;
	mov.u32 	%r501, %ctaid.y;
	shl.b32 	%r502, %r501, 7;
	shl.b32 	%r503, %r133, 3;
	add.s32 	%r504, %r500, %r502;
	add.s32 	%r505, %r504, %r503;
	mul.wide.u32 	%rd11, %r505, 4;
	add.s64 	%rd12, %rd10, %rd11;
	st.global.u32 	[%rd12], %r635;
	st.global.u32 	[%rd12+4], %r634;
	st.global.u32 	[%rd12+8], %r633;
	st.global.u32 	[%rd12+12], %r632;
	st.global.u32 	[%rd12+16], %r631;
	st.global.u32 	[%rd12+20], %r630;
	st.global.u32 	[%rd12+24], %r629;
	st.global.u32 	[%rd12+28], %r628;
	st.global.u32 	[%rd12+65536], %r627;
	st.global.u32 	[%rd12+65540], %r626;
	st.global.u32 	[%rd12+65544], %r625;
	st.global.u32 	[%rd12+65548], %r624;
	st.global.u32 	[%rd12+65552], %r623;
	st.global.u32 	[%rd12+65556], %r622;
	st.global.u32 	[%rd12+65560], %r621;
	st.global.u32 	[%rd12+65564], %r620;
	st.global.u32 	[%rd12+131072], %r619;
	st.global.u32 	[%rd12+131076], %r618;
	st.global.u32 	[%rd12+131080], %r617;
	st.global.u32 	[%rd12+131084], %r616;
	st.global.u32 	[%rd12+131088], %r615;
	st.global.u32 	[%rd12+131092], %r614;
	st.global.u32 	[%rd12+131096], %r613;
	st.global.u32 	[%rd12+131100], %r612;
	st.global.u32 	[%rd12+196608], %r611;
	st.global.u32 	[%rd12+196612], %r610;
	st.global.u32 	[%rd12+196616], %r609;
	st.global.u32 	[%rd12+196620], %r608;
	st.global.u32 	[%rd12+196624], %r607;
	st.global.u32 	[%rd12+196628], %r606;
	st.global.u32 	[%rd12+196632], %r605;
	st.global.u32 	[%rd12+196636], %r604;
	st.global.u32 	[%rd12+262144], %r603;
	st.global.u32 	[%rd12+262148], %r602;
	st.global.u32 	[%rd12+262152], %r601;
	st.global.u32 	[%rd12+262156], %r600;
	st.global.u32 	[%rd12+262160], %r599;
	st.global.u32 	[%rd12+262164], %r598;
	st.global.u32 	[%rd12+262168], %r597;
	st.global.u32 	[%rd12+262172], %r596;
	st.global.u32 	[%rd12+327680], %r595;
	st.global.u32 	[%rd12+327684], %r594;
	st.global.u32 	[%rd12+327688], %r593;
	st.global.u32 	[%rd12+327692], %r592;
	st.global.u32 	[%rd12+327696], %r591;
	st.global.u32 	[%rd12+327700], %r590;
	st.global.u32 	[%rd12+327704], %r589;
	st.global.u32 	[%rd12+327708], %r588;
	st.global.u32 	[%rd12+393216], %r587;
	st.global.u32 	[%rd12+393220], %r586;
	st.global.u32 	[%rd12+393224], %r585;
	st.global.u32 	[%rd12+393228], %r584;
	st.global.u32 	[%rd12+393232], %r583;
	st.global.u32 	[%rd12+393236], %r582;
	st.global.u32 	[%rd12+393240], %r581;
	st.global.u32 	[%rd12+393244], %r580;
	st.global.u32 	[%rd12+458752], %r579;
	st.global.u32 	[%rd12+458756], %r578;
	st.global.u32 	[%rd12+458760], %r577;
	st.global.u32 	[%rd12+458764], %r576;
	st.global.u32 	[%rd12+458768], %r575;
	st.global.u32 	[%rd12+458772], %r574;
	st.global.u32 	[%rd12+458776], %r573;
	st.global.u32 	[%rd12+458780], %r572;
	ret;

}


// ===== COMPILED SASS (sm_100) =====

	.target	sm_100

	.elftype	@"ET_EXEC"


//--------------------- .note.nv.tkinfo           --------------------------
	.section	.note.nv.tkinfo,"",@"SHT_NOTE"
	.sectionflags	@"SHF_NOTE_NV_TKINFO"
	.tkinfo
        /*0018*/ 	.word	0x00000002
        /*0030*/ 	.string	""
        /*0030*/ 	.string	"ptxas"
        /*0030*/ 	.string	"Cuda compilation tools, release 13.0, V13.0.88"
        /*0030*/ 	.string	"Build cuda_13.0.r13.0/compiler.36424714_0"
        /*0030*/ 	.string	"-arch sm_100 -m 64 "



//--------------------- .note.nv.cuinfo           --------------------------
	.section	.note.nv.cuinfo,"",@"SHT_NOTE"
	.sectionflags	@"SHF_NOTE_NV_CUINFO"
        /*0018*/ 	.short	0x0002
        /*001a*/ 	.short	0x0064
        /*001c*/ 	.short	0x0082
	.zero		2


//--------------------- .nv.info                  --------------------------
	.section	.nv.info,"",@"SHT_CUDA_INFO"
	.align	4


	//----- nvinfo : EIATTR_REGCOUNT
	.align		4
        /*0000*/ 	.byte	0x04, 0x2f
        /*0002*/ 	.short	(.L_1 - .L_0)
	.align		4
.L_0:
        /*0004*/ 	.word	index@(default_function_kernel0)
        /*0008*/ 	.word	0x00000080


	//----- nvinfo : EIATTR_FRAME_SIZE
	.align		4
.L_1:
        /*000c*/ 	.byte	0x04, 0x11
        /*000e*/ 	.short	(.L_3 - .L_2)
	.align		4
.L_2:
        /*0010*/ 	.word	index@(default_function_kernel0)
        /*0014*/ 	.word	0x00000000


	//----- nvinfo : EIATTR_MIN_STACK_SIZE
	.align		4
.L_3:
        /*0018*/ 	.byte	0x04, 0x12
        /*001a*/ 	.short	(.L_5 - .L_4)
	.align		4
.L_4:
        /*001c*/ 	.word	index@(default_function_kernel0)
        /*0020*/ 	.word	0x00000000
.L_5:


//--------------------- .nv.compat                --------------------------
	.section	.nv.compat,"",@"SHT_CUDA_COMPAT_INFO"
	.align	4
        /*0000*/ 	.byte	0x02, 0x09, 0x00, 0x00, 0x02, 0x02, 0x01, 0x00, 0x02, 0x05, 0x05, 0x00, 0x03, 0x07, 0x01, 0x01
        /*0010*/ 	.byte	0x02, 0x03, 0x00, 0x00, 0x02, 0x06, 0x01, 0x00, 0x04, 0x0b, 0x08, 0x00, 0x09, 0x00, 0x00, 0x00
        /*0020*/ 	.byte	0x00, 0x00, 0x00, 0x00


//--------------------- .nv.info.default_function_kernel0 --------------------------
	.section	.nv.info.default_function_kernel0,"",@"SHT_CUDA_INFO"
	.sectionflags	@""
	.align	4


	//----- nvinfo : EIATTR_CUDA_API_VERSION
	.align		4
        /*0000*/ 	.byte	0x04, 0x37
        /*0002*/ 	.short	(.L_7 - .L_6)
.L_6:
        /*0004*/ 	.word	0x00000082


	//----- nvinfo : EIATTR_KPARAM_INFO
	.align		4
.L_7:
        /*0008*/ 	.byte	0x04, 0x17
        /*000a*/ 	.short	(.L_9 - .L_8)
.L_8:
        /*000c*/ 	.word	0x00000000
        /*0010*/ 	.short	0x0002
        /*0012*/ 	.short	0x0010
        /*0014*/ 	.byte	0x00, 0xf5, 0x21, 0x00


	//----- nvinfo : EIATTR_KPARAM_INFO
	.align		4
.L_9:
        /*0018*/ 	.byte	0x04, 0x17
        /*001a*/ 	.short	(.L_11 - .L_10)
.L_10:
        /*001c*/ 	.word	0x00000000
        /*0020*/ 	.short	0x0001
        /*0022*/ 	.short	0x0008
        /*0024*/ 	.byte	0x00, 0xf5, 0x21, 0x00


	//----- nvinfo : EIATTR_KPARAM_INFO
	.align		4
.L_11:
        /*0028*/ 	.byte	0x04, 0x17
        /*002a*/ 	.short	(.L_13 - .L_12)
.L_12:
        /*002c*/ 	.word	0x00000000
        /*0030*/ 	.short	0x0000
        /*0032*/ 	.short	0x0000
        /*0034*/ 	.byte	0x00, 0xf5, 0x21, 0x00


	//----- nvinfo : EIATTR_SPARSE_MMA_MASK
	.align		4
.L_13:
        /*0038*/ 	.byte	0x03, 0x50
        /*003a*/ 	.short	0x0000


	//----- nvinfo : EIATTR_MAXREG_COUNT
	.align		4
        /*003c*/ 	.byte	0x03, 0x1b
        /*003e*/ 	.short	0x00ff


	//----- nvinfo : EIATTR_NUM_BARRIERS
	.align		4
        /*0040*/ 	.byte	0x02, 0x4c
        /*0042*/ 	.byte	0x01
	.zero		1


	//----- nvinfo : EIATTR_MERCURY_ISA_VERSION
	.align		4
        /*0044*/ 	.byte	0x03, 0x5f
        /*0046*/ 	.short	0x0101


	//----- nvinfo : EIATTR_VRC_CTA_INIT_COUNT
	.align		4
        /*0048*/ 	.byte	0x02, 0x4a
	.zero		1
	.zero		1


	//----- nvinfo : EIATTR_EXIT_INSTR_OFFSETS
	.align		4
        /*004c*/ 	.byte	0x04, 0x1c
        /*004e*/ 	.short	(.L_15 - .L_14)


	//   ....[0]....
.L_14:
        /*0050*/ 	.word	0x00000fd0


	//----- nvinfo : EIATTR_MAX_THREADS
	.align		4
.L_15:
        /*0054*/ 	.byte	0x04, 0x05
        /*0056*/ 	.short	(.L_17 - .L_16)
.L_16:
        /*0058*/ 	.word	0x00000100
        /*005c*/ 	.word	0x00000001
        /*0060*/ 	.word	0x00000001


	//----- nvinfo : EIATTR_CBANK_PARAM_SIZE
	.align		4
.L_17:
        /*0064*/ 	.byte	0x03, 0x19
        /*0066*/ 	.short	0x0018


	//----- nvinfo : EIATTR_PARAM_CBANK
	.align		4
        /*0068*/ 	.byte	0x04, 0x0a
        /*006a*/ 	.short	(.L_19 - .L_18)
	.align		4
.L_18:
        /*006c*/ 	.word	index@(.nv.constant0.default_function_kernel0)
        /*0070*/ 	.short	0x0380
        /*0072*/ 	.short	0x0018


	//----- nvinfo : EIATTR_SW_WAR
	.align		4
.L_19:
        /*0074*/ 	.byte	0x04, 0x36
        /*0076*/ 	.short	(.L_21 - .L_20)
.L_20:
        /*0078*/ 	.word	0x00000008
.L_21:


//--------------------- .nv.callgraph             --------------------------
	.section	.nv.callgraph,"",@"SHT_CUDA_CALLGRAPH"
	.align	4
	.sectionentsize	8
	.align		4
        /*0000*/ 	.word	0x00000000
	.align		4
        /*0004*/ 	.word	0xffffffff
	.align		4
        /*0008*/ 	.word	0x00000000
	.align		4
        /*000c*/ 	.word	0xfffffffe
	.align		4
        /*0010*/ 	.word	0x00000000
	.align		4
        /*0014*/ 	.word	0xfffffffd
	.align		4
        /*0018*/ 	.word	0x00000000
	.align		4
        /*001c*/ 	.word	0xfffffffc


//--------------------- .text.default_function_kernel0 --------------------------
	.section	.text.default_function_kernel0,"ax",@progbits
	.align	128
        .global         default_function_kernel0
        .type           default_function_kernel0,@function
        .size           default_function_kernel0,(.L_x_3 - default_function_kernel0)
        .other          default_function_kernel0,@"STO_CUDA_ENTRY STV_DEFAULT"
default_function_kernel0:
.text.default_function_kernel0:
[----:B------:R-:W-:Y:S01]  /*0000*/  LDC R1, c[0x0][0x37c] ;  /* 0x0000df00ff017b82 */ /* 0x000fe20000000800 */
[----:B------:R-:W0:Y:S07]  /*0010*/  S2R R42, SR_TID.Y ;  /* 0x00000000002a7919 */ /* 0x000e2e0000002200 */
[----:B------:R-:W1:Y:S01]  /*0020*/  S2UR UR4, SR_CTAID.X ;  /* 0x00000000000479c3 */ /* 0x000e620000002500 */
[----:B------:R-:W-:Y:S01]  /*0030*/  HFMA2 R27, -RZ, RZ, 0, 0 ;  /* 0x00000000ff1b7431 */ /* 0x000fe200000001ff */
[----:B------:R-:W-:Y:S01]  /*0040*/  CS2R R12, SRZ ;  /* 0x00000000000c7805 */ /* 0x000fe2000001ff00 */
[----:B------:R-:W2:Y:S01]  /*0050*/  S2R R44, SR_TID.X ;  /* 0x00000000002c7919 */ /* 0x000ea20000002100 */
[----:B------:R-:W-:Y:S01]  /*0060*/  HFMA2 R31, -RZ, RZ, 0, 0 ;  /* 0x00000000ff1f7431 */ /* 0x000fe200000001ff */
[----:B------:R-:W-:Y:S01]  /*0070*/  CS2R R14, SRZ ;  /* 0x00000000000e7805 */ /* 0x000fe2000001ff00 */
        /* <DEDUP_REMOVED lines=11> */
[----:B------:R-:W-:Y:S01]  /*0130*/  MOV R29, RZ ;  /* 0x000000ff001d7202 */ /* 0x000fe20000000f00 */
[----:B------:R-:W-:Y:S01]  /*0140*/  HFMA2 R63, -RZ, RZ, 0, 0 ;  /* 0x00000000ff3f7431 */ /* 0x000fe200000001ff */
[----:B------:R-:W-:Y:S01]  /*0150*/  MOV R33, RZ ;  /* 0x000000ff00217202 */ /* 0x000fe20000000f00 */
[----:B------:R-:W-:Y:S01]  /*0160*/  HFMA2 R67, -RZ, RZ, 0, 0 ;  /* 0x00000000ff437431 */ /* 0x000fe200000001ff */
[----:B------:R-:W-:Y:S01]  /*0170*/  MOV R37, RZ ;  /* 0x000000ff00257202 */ /* 0x000fe20000000f00 */
[----:B------:R-:W-:-:S02]  /*0180*/  HFMA2 R73, -RZ, RZ, 0, 0 ;  /* 0x00000000ff497431 */ /* 0x000fc400000001ff */
[----:B------:R-:W-:Y:S01]  /*0190*/  IMAD.MOV.U32 R41, RZ, RZ, RZ ;  /* 0x000000ffff297224 */ /* 0x000fe200078e00ff */
[----:B-1----:R-:W-:Y:S01]  /*01a0*/  USHF.L.U32 UR4, UR4, 0x15, URZ ;  /* 0x0000001504047899 */ /* 0x002fe200080006ff */
[----:B------:R-:W-:Y:S01]  /*01b0*/  HFMA2 R77, -RZ, RZ, 0, 0 ;  /* 0x00000000ff4d7431 */ /* 0x000fe200000001ff */
[----:B------:R-:W-:Y:S01]  /*01c0*/  MOV R43, RZ ;  /* 0x000000ff002b7202 */ /* 0x000fe20000000f00 */
[----:B------:R-:W-:Y:S01]  /*01d0*/  HFMA2 R81, -RZ, RZ, 0, 0 ;  /* 0x00000000ff517431 */ /* 0x000fe200000001ff */
[----:B------:R-:W-:Y:S01]  /*01e0*/  MOV R47, RZ ;  /* 0x000000ff002f7202 */ /* 0x000fe20000000f00 */
[----:B------:R-:W-:Y:S01]  /*01f0*/  HFMA2 R87, -RZ, RZ, 0, 0 ;  /* 0x00000000ff577431 */ /* 0x000fe200000001ff */
[----:B------:R-:W-:Y:S01]  /*0200*/  MOV R51, RZ ;  /* 0x000000ff00337202 */ /* 0x000fe20000000f00 */
[----:B------:R-:W-:Y:S01]  /*0210*/  HFMA2 R91, -RZ, RZ, 0, 0 ;  /* 0x00000000ff5b7431 */ /* 0x000fe200000001ff */
[----:B0-----:R-:W-:Y:S01]  /*0220*/  SHF.L.U32 R0, R42, 0x11, RZ ;  /* 0x000000112a007819 */ /* 0x001fe200000006ff */
[----:B------:R-:W-:-:S02]  /*0230*/  HFMA2 R95, -RZ, RZ, 0, 0 ;  /* 0x00000000ff5f7431 */ /* 0x000fc400000001ff */
[----:B------:R-:W-:Y:S02]  /*0240*/  IMAD.MOV.U32 R55, RZ, RZ, RZ ;  /* 0x000000ffff377224 */ /* 0x000fe400078e00ff */
[----:B------:R-:W-:Y:S01]  /*0250*/  HFMA2 R101, -RZ, RZ, 0, 0 ;  /* 0x00000000ff657431 */ /* 0x000fe200000001ff */
[----:B------:R-:W-:Y:S01]  /*0260*/  MOV R57, RZ ;  /* 0x000000ff00397202 */ /* 0x000fe20000000f00 */
[----:B------:R-:W-:Y:S01]  /*0270*/  HFMA2 R105, -RZ, RZ, 0, 0 ;  /* 0x00000000ff697431 */ /* 0x000fe200000001ff */
[----:B------:R-:W-:Y:S01]  /*0280*/  MOV R61, RZ ;  /* 0x000000ff003d7202 */ /* 0x000fe20000000f00 */
[----:B------:R-:W-:Y:S01]  /*0290*/  HFMA2 R109, -RZ, RZ, 0, 0 ;  /* 0x00000000ff6d7431 */ /* 0x000fe200000001ff */
[----:B------:R-:W-:Y:S01]  /*02a0*/  MOV R65, RZ ;  /* 0x000000ff00417202 */ /* 0x000fe20000000f00 */
[----:B------:R-:W-:Y:S02]  /*02b0*/  HFMA2 R115, -RZ, RZ, 0, 0 ;  /* 0x00000000ff737431 */ /* 0x000fe400000001ff */
[----:B------:R-:W-:-:S02]  /*02c0*/  IMAD.MOV.U32 R69, RZ, RZ, RZ ;  /* 0x000000ffff457224 */ /* 0x000fc400078e00ff */
[----:B------:R-:W-:Y:S01]  /*02d0*/  HFMA2 R119, -RZ, RZ, 0, 0 ;  /* 0x00000000ff777431 */ /* 0x000fe200000001ff */
[----:B------:R-:W-:Y:S01]  /*02e0*/  MOV R71, RZ ;  /* 0x000000ff00477202 */ /* 0x000fe20000000f00 */
[----:B------:R-:W-:Y:S01]  /*02f0*/  HFMA2 R123, -RZ, RZ, 0, 0 ;  /* 0x00000000ff7b7431 */ /* 0x000fe200000001ff */
[----:B------:R-:W-:Y:S01]  /*0300*/  MOV R75, RZ ;  /* 0x000000ff004b7202 */ /* 0x000fe20000000f00 */
[----:B------:R-:W-:Y:S01]  /*0310*/  IMAD.MOV.U32 R83, RZ, RZ, RZ ;  /* 0x000000ffff537224 */ /* 0x000fe200078e00ff */
[----:B------:R-:W-:Y:S01]  /*0320*/  MOV R79, RZ ;  /* 0x000000ff004f7202 */ /* 0x000fe20000000f00 */
[----:B------:R-:W-:Y:S01]  /*0330*/  IMAD.MOV.U32 R97, RZ, RZ, RZ ;  /* 0x000000ffff617224 */ /* 0x000fe200078e00ff */
[----:B------:R-:W-:Y:S01]  /*0340*/  MOV R85, RZ ;  /* 0x000000ff00557202 */ /* 0x000fe20000000f00 */
[----:B------:R-:W-:Y:S01]  /*0350*/  IMAD.MOV.U32 R111, RZ, RZ, RZ ;  /* 0x000000ffff6f7224 */ /* 0x000fe200078e00ff */
[----:B------:R-:W-:Y:S01]  /*0360*/  MOV R89, RZ ;  /* 0x000000ff00597202 */ /* 0x000fe20000000f00 */
[----:B------:R-:W-:Y:S01]  /*0370*/  IMAD.MOV.U32 R125, RZ, RZ, RZ ;  /* 0x000000ffff7d7224 */ /* 0x000fe200078e00ff */
[----:B------:R-:W-:Y:S01]  /*0380*/  MOV R93, RZ ;  /* 0x000000ff005d7202 */ /* 0x000fe20000000f00 */
[----:B------:R-:W0:Y:S01]  /*0390*/  LDCU.64 UR8, c[0x0][0x358] ;  /* 0x00006b00ff0877ac */ /* 0x000e220008000a00 */
[----:B------:R-:W-:-:S02]  /*03a0*/  MOV R99, RZ ;  /* 0x000000ff00637202 */ /* 0x000fc40000000f00 */
[----:B------:R-:W-:Y:S02]  /*03b0*/  MOV R103, RZ ;  /* 0x000000ff00677202 */ /* 0x000fe40000000f00 */
[----:B------:R-:W-:Y:S02]  /*03c0*/  MOV R107, RZ ;  /* 0x000000ff006b7202 */ /* 0x000fe40000000f00 */
[----:B------:R-:W-:Y:S02]  /*03d0*/  MOV R113, RZ ;  /* 0x000000ff00717202 */ /* 0x000fe40000000f00 */
[----:B------:R-:W-:Y:S02]  /*03e0*/  MOV R117, RZ ;  /* 0x000000ff00757202 */ /* 0x000fe40000000f00 */
[----:B------:R-:W-:Y:S02]  /*03f0*/  MOV R121, RZ ;  /* 0x000000ff00797202 */ /* 0x000fe40000000f00 */
[----:B------:R-:W-:-:S02]  /*0400*/  MOV R3, RZ ;  /* 0x000000ff00037202 */ /* 0x000fc40000000f00 */
[----:B--2---:R-:W-:-:S07]  /*0410*/  IADD3 R2, PT, PT, R0, UR4, RZ ;  /* 0x0000000400027c10 */ /* 0x004fce000fffe0ff */
.L_x_1:
[----:B------:R-:W1:Y:S01]  /*0420*/  S2R R46, SR_CTAID.Y ;  /* 0x00000000002e7919 */ /* 0x000e620000002600 */
[C---:B------:R-:W-:Y:S01]  /*0430*/  SHF.L.U32 R4, R44.reuse, 0xd, RZ ;  /* 0x0000000d2c047819 */ /* 0x040fe200000006ff */
[----:B------:R-:W2:Y:S01]  /*0440*/  LDCU.128 UR12, c[0x0][0x380] ;  /* 0x00007000ff0c77ac */ /* 0x000ea20008000c00 */
[----:B------:R-:W-:Y:S02]  /*0450*/  SHF.L.U32 R26, R44, 0x4, RZ ;  /* 0x000000042c1a7819 */ /* 0x000fe400000006ff */
[----:B------:R-:W-:Y:S02]  /*0460*/  LOP3.LUT R5, R4, 0x1fc000, RZ, 0xc0, !PT ;  /* 0x001fc00004057812 */ /* 0x000fe400078ec0ff */
[----:B------:R-:W-:-:S04]  /*0470*/  LOP3.LUT R4, R26, 0x10, RZ, 0xc0, !PT ;  /* 0x000000101a047812 */ /* 0x000fc800078ec0ff */
[----:B------:R-:W-:-:S05]  /*0480*/  IADD3 R6, PT, PT, R4, R2, R5 ;  /* 0x0000000204067210 */ /* 0x000fca0007ffe005 */
[----:B------:R-:W-:Y:S01]  /*0490*/  IMAD R6, R3, 0x20, R6 ;  /* 0x0000002003067824 */ /* 0x000fe200078e0206 */
[----:B-1----:R-:W-:-:S04]  /*04a0*/  LEA R7, R46, R0, 0x15 ;  /* 0x000000002e077211 */ /* 0x002fc800078ea8ff */
[----:B------:R-:W-:-:S04]  /*04b0*/  IADD3 R4, PT, PT, R4, R7, R5 ;  /* 0x0000000704047210 */ /* 0x000fc80007ffe005 */
[----:B------:R-:W-:Y:S01]  /*04c0*/  LEA R8, R3, R4, 0x5 ;  /* 0x0000000403087211 */ /* 0x000fe200078e28ff */
[----:B------:R-:W-:Y:S01]  /*04d0*/  BAR.SYNC.DEFER_BLOCKING 0x0 ;  /* 0x0000000000007b1d */ /* 0x000fe20000010000 */
[----:B--2---:R-:W-:Y:S02]  /*04e0*/  IADD3 R4, P0, PT, R6, UR12, RZ ;  /* 0x0000000c06047c10 */ /* 0x004fe4000ff1e0ff */
[----:B------:R-:W-:Y:S02]  /*04f0*/  IADD3 R8, P1, PT, R8, UR14, RZ ;  /* 0x0000000e08087c10 */ /* 0x000fe4000ff3e0ff */
[----:B------:R-:W-:Y:S02]  /*0500*/  IADD3.X R5, PT, PT, RZ, UR13, RZ, P0, !PT ;  /* 0x0000000dff057c10 */ /* 0x000fe400087fe4ff */
[----:B------:R-:W-:-:S04]  /*0510*/  IADD3.X R9, PT, PT, RZ, UR15, RZ, P1, !PT ;  /* 0x0000000fff097c10 */ /* 0x000fc80008ffe4ff */
[----:B0-----:R-:W2:Y:S04]  /*0520*/  LDG.E.128.CONSTANT R4, desc[UR8][R4.64] ;  /* 0x0000000804047981 */ /* 0x001ea8000c1e9d00 */
[----:B------:R-:W3:Y:S01]  /*0530*/  LDG.E.128.CONSTANT R8, desc[UR8][R8.64] ;  /* 0x0000000808087981 */ /* 0x000ee2000c1e9d00 */
[----:B------:R-:W0:Y:S01]  /*0540*/  S2UR UR7, SR_CgaCtaId ;  /* 0x00000000000779c3 */ /* 0x000e220000008800 */
[----:B------:R-:W-:Y:S01]  /*0550*/  UMOV UR5, 0x400 ;  /* 0x0000040000057882 */ /* 0x000fe20000000000 */
[----:B------:R-:W-:Y:S01]  /*0560*/  LEA R26, R42, R26, 0x8 ;  /* 0x0000001a2a1a7211 */ /* 0x000fe200078e40ff */
[----:B------:R-:W-:Y:S01]  /*0570*/  UIADD3 UR6, UPT, UPT, UR5, 0x1000, URZ ;  /* 0x0000100005067890 */ /* 0x000fe2000fffe0ff */
[----:B------:R-:W1:Y:S01]  /*0580*/  S2R R42, SR_TID.Y ;  /* 0x00000000002a7919 */ /* 0x000e620000002200 */
[----:B------:R-:W-:Y:S01]  /*0590*/  IADD3 R3, PT, PT, R3, 0x1, RZ ;  /* 0x0000000103037810 */ /* 0x000fe20007ffe0ff */
[----:B------:R-:W4:Y:S03]  /*05a0*/  S2R R44, SR_TID.X ;  /* 0x00000000002c7919 */ /* 0x000f260000002100 */
[----:B------:R-:W-:Y:S01]  /*05b0*/  ISETP.NE.AND P0, PT, R3, 0x200, PT ;  /* 0x000002000300780c */ /* 0x000fe20003f05270 */
[----:B0-----:R-:W-:-:S02]  /*05c0*/  ULEA UR5, UR7, UR5, 0x18 ;  /* 0x0000000507057291 */ /* 0x001fc4000f8ec0ff */
[----:B------:R-:W-:-:S06]  /*05d0*/  ULEA UR6, UR7, UR6, 0x18 ;  /* 0x0000000607067291 */ /* 0x000fcc000f8ec0ff */
[----:B-1----:R-:W-:Y:S02]  /*05e0*/  LEA R30, R42, UR6, 0x8 ;  /* 0x000000062a1e7c11 */ /* 0x002fe4000f8e40ff */
[----:B----4-:R-:W-:Y:S01]  /*05f0*/  LEA R28, R44, UR5, 0x8 ;  /* 0x000000052c1c7c11 */ /* 0x010fe2000f8e40ff */
[----:B--2---:R0:W-:Y:S01]  /*0600*/  STS.128 [R26+UR5], R4 ;  /* 0x000000041a007988 */ /* 0x0041e20008000c05 */
[----:B------:R-:W-:-:S03]  /*0610*/  UMOV UR5, 0x80 ;  /* 0x0000008000057882 */ /* 0x000fc60000000000 */
[----:B---3--:R0:W-:Y:S01]  /*0620*/  STS.128 [R26+UR6], R8 ;  /* 0x000000081a007988 */ /* 0x0081e20008000c06 */
[----:B------:R-:W-:Y:S06]  /*0630*/  BAR.SYNC.DEFER_BLOCKING 0x0 ;  /* 0x0000000000007b1d */ /* 0x000fec0000010000 */
.L_x_0:
[----:B0-----:R-:W-:Y:S04]  /*0640*/  LDS R5, [R28+UR5+-0x80] ;  /* 0xffff80051c057984 */ /* 0x001fe80008000800 */
[----:B------:R-:W0:Y:S04]  /*0650*/  LDS R4, [R30+UR5+-0x80] ;  /* 0xffff80051e047984 */ /* 0x000e280008000800 */
[----:B------:R-:W1:Y:S04]  /*0660*/  LDS R6, [R30+UR5+-0x60] ;  /* 0xffffa0051e067984 */ /* 0x000e680008000800 */
[----:B------:R-:W2:Y:S04]  /*0670*/  LDS R8, [R30+UR5+-0x40] ;  /* 0xffffc0051e087984 */ /* 0x000ea80008000800 */
[----:B------:R-:W3:Y:S04]  /*0680*/  LDS R10, [R30+UR5+-0x20] ;  /* 0xffffe0051e0a7984 */ /* 0x000ee80008000800 */
[----:B------:R-:W4:Y:S04]  /*0690*/  LDS R26, [R30+UR5] ;  /* 0x000000051e1a7984 */ /* 0x000f280008000800 */
[----:B------:R-:W5:Y:S04]  /*06a0*/  LDS R32, [R30+UR5+0x20] ;  /* 0x000020051e207984 */ /* 0x000f680008000800 */
[----:B------:R-:W5:Y:S04]  /*06b0*/  LDS R34, [R30+UR5+0x40] ;  /* 0x000040051e227984 */ /* 0x000f680008000800 */
[----:B------:R-:W5:Y:S04]  /*06c0*/  LDS R36, [R30+UR5+0x60] ;  /* 0x000060051e247984 */ /* 0x000f680008000800 */
[----:B------:R-:W5:Y:S04]  /*06d0*/  LDS R7, [R28+UR5+-0x60] ;  /* 0xffffa0051c077984 */ /* 0x000f680008000800 */
[----:B------:R-:W5:Y:S01]  /*06e0*/  LDS R9, [R28+UR5+-0x40] ;  /* 0xffffc0051c097984 */ /* 0x000f620008000800 */
[----:B0-----:R-:W-:-:S03]  /*06f0*/  IDP.4A.S8.S8 R24, R5, R4, R24 ;  /* 0x0000000405187226 */ /* 0x001fc60000000618 */
[----:B------:R-:W0:Y:S01]  /*0700*/  LDS R11, [R28+UR5+-0x20] ;  /* 0xffffe0051c0b7984 */ /* 0x000e220008000800 */
[----:B-1----:R-:W-:-:S03]  /*0710*/  IDP.4A.S8.S8 R22, R5, R6, R22 ;  /* 0x0000000605167226 */ /* 0x002fc60000000616 */
[----:B------:R-:W1:Y:S01]  /*0720*/  LDS R38, [R28+UR5] ;  /* 0x000000051c267984 */ /* 0x000e620008000800 */
[----:B--2---:R-:W-:-:S03]  /*0730*/  IDP.4A.S8.S8 R20, R5, R8, R20 ;  /* 0x0000000805147226 */ /* 0x004fc60000000614 */
[----:B------:R-:W-:Y:S01]  /*0740*/  LDS R40, [R28+UR5+0x40] ;  /* 0x000040051c287984 */ /* 0x000fe20008000800 */
[C---:B---3--:R-:W-:Y:S02]  /*0750*/  IDP.4A.S8.S8 R18, R5.reuse, R10, R18 ;  /* 0x0000000a05127226 */ /* 0x048fe40000000612 */
[C---:B----4-:R-:W-:Y:S02]  /*0760*/  IDP.4A.S8.S8 R16, R5.reuse, R26, R16 ;  /* 0x0000001a05107226 */ /* 0x050fe40000000610 */
[C---:B-----5:R-:W-:Y:S02]  /*0770*/  IDP.4A.S8.S8 R14, R5.reuse, R32, R14 ;  /* 0x00000020050e7226 */ /* 0x060fe4000000060e */
[C---:B------:R-:W-:Y:S02]  /*0780*/  IDP.4A.S8.S8 R12, R5.reuse, R34, R12 ;  /* 0x00000022050c7226 */ /* 0x040fe4000000060c */
[----:B------:R-:W-:Y:S02]  /*0790*/  IDP.4A.S8.S8 R125, R5, R36, R125 ;  /* 0x00000024057d7226 */ /* 0x000fe4000000067d */
[----:B------:R-:W2:Y:S01]  /*07a0*/  LDS R5, [R28+UR5+0x20] ;  /* 0x000020051c057984 */ /* 0x000ea20008000800 */
[----:B------:R-:W-:-:S02]  /*07b0*/  IDP.4A.S8.S8 R123, R7, R4, R123 ;  /* 0x00000004077b7226 */ /* 0x000fc4000000067b */
[C---:B------:R-:W-:Y:S02]  /*07c0*/  IDP.4A.S8.S8 R121, R7.reuse, R6, R121 ;  /* 0x0000000607797226 */ /* 0x040fe40000000679 */
[C---:B------:R-:W-:Y:S02]  /*07d0*/  IDP.4A.S8.S8 R119, R7.reuse, R8, R119 ;  /* 0x0000000807777226 */ /* 0x040fe40000000677 */
[C---:B------:R-:W-:Y:S02]  /*07e0*/  IDP.4A.S8.S8 R117, R7.reuse, R10, R117 ;  /* 0x0000000a07757226 */ /* 0x040fe40000000675 */
[C---:B------:R-:W-:Y:S02]  /*07f0*/  IDP.4A.S8.S8 R115, R7.reuse, R26, R115 ;  /* 0x0000001a07737226 */ /* 0x040fe40000000673 */
[C---:B------:R-:W-:Y:S02]  /*0800*/  IDP.4A.S8.S8 R113, R7.reuse, R32, R113 ;  /* 0x0000002007717226 */ /* 0x040fe40000000671 */
[----:B------:R-:W-:-:S02]  /*0810*/  IDP.4A.S8.S8 R111, R7, R34, R111 ;  /* 0x00000022076f7226 */ /* 0x000fc4000000066f */
[----:B------:R-:W-:Y:S02]  /*0820*/  IDP.4A.S8.S8 R109, R7, R36, R109 ;  /* 0x00000024076d7226 */ /* 0x000fe4000000066d */
[----:B------:R-:W3:Y:S01]  /*0830*/  LDS R7, [R28+UR5+0x60] ;  /* 0x000060051c077984 */ /* 0x000ee20008000800 */
[----:B------:R-:W-:Y:S01]  /*0840*/  UIADD3 UR5, UPT, UPT, UR5, 0x4, URZ ;  /* 0x0000000405057890 */ /* 0x000fe2000fffe0ff */
[C---:B------:R-:W-:Y:S02]  /*0850*/  IDP.4A.S8.S8 R107, R9.reuse, R4, R107 ;  /* 0x00000004096b7226 */ /* 0x040fe4000000066b */
[C---:B------:R-:W-:Y:S01]  /*0860*/  IDP.4A.S8.S8 R105, R9.reuse, R6, R105 ;  /* 0x0000000609697226 */ /* 0x040fe20000000669 */
[----:B------:R-:W-:Y:S01]  /*0870*/  UISETP.NE.AND UP0, UPT, UR5, 0xa0, UPT ;  /* 0x000000a00500788c */ /* 0x000fe2000bf05270 */
[C---:B------:R-:W-:Y:S02]  /*0880*/  IDP.4A.S8.S8 R103, R9.reuse, R8, R103 ;  /* 0x0000000809677226 */ /* 0x040fe40000000667 */
[----:B------:R-:W-:-:S02]  /*0890*/  IDP.4A.S8.S8 R101, R9, R10, R101 ;  /* 0x0000000a09657226 */ /* 0x000fc40000000665 */
[C---:B------:R-:W-:Y:S02]  /*08a0*/  IDP.4A.S8.S8 R99, R9.reuse, R26, R99 ;  /* 0x0000001a09637226 */ /* 0x040fe40000000663 */
[C---:B------:R-:W-:Y:S02]  /*08b0*/  IDP.4A.S8.S8 R97, R9.reuse, R32, R97 ;  /* 0x0000002009617226 */ /* 0x040fe40000000661 */
[C---:B------:R-:W-:Y:S02]  /*08c0*/  IDP.4A.S8.S8 R95, R9.reuse, R34, R95 ;  /* 0x00000022095f7226 */ /* 0x040fe4000000065f */
[----:B------:R-:W-:Y:S02]  /*08d0*/  IDP.4A.S8.S8 R93, R9, R36, R93 ;  /* 0x00000024095d7226 */ /* 0x000fe4000000065d */
[C---:B0-----:R-:W-:Y:S02]  /*08e0*/  IDP.4A.S8.S8 R91, R11.reuse, R4, R91 ;  /* 0x000000040b5b7226 */ /* 0x041fe4000000065b */
[----:B------:R-:W-:-:S02]  /*08f0*/  IDP.4A.S8.S8 R89, R11, R6, R89 ;  /* 0x000000060b597226 */ /* 0x000fc40000000659 */
[C---:B------:R-:W-:Y:S02]  /*0900*/  IDP.4A.S8.S8 R87, R11.reuse, R8, R87 ;  /* 0x000000080b577226 */ /* 0x040fe40000000657 */
[C---:B------:R-:W-:Y:S02]  /*0910*/  IDP.4A.S8.S8 R85, R11.reuse, R10, R85 ;  /* 0x0000000a0b557226 */ /* 0x040fe40000000655 */
[C---:B------:R-:W-:Y:S02]  /*0920*/  IDP.4A.S8.S8 R83, R11.reuse, R26, R83 ;  /* 0x0000001a0b537226 */ /* 0x040fe40000000653 */
[C---:B------:R-:W-:Y:S02]  /*0930*/  IDP.4A.S8.S8 R81, R11.reuse, R32, R81 ;  /* 0x000000200b517226 */ /* 0x040fe40000000651 */
[C---:B------:R-:W-:Y:S02]  /*0940*/  IDP.4A.S8.S8 R79, R11.reuse, R34, R79 ;  /* 0x000000220b4f7226 */ /* 0x040fe4000000064f */
[----:B------:R-:W-:-:S02]  /*0950*/  IDP.4A.S8.S8 R77, R11, R36, R77 ;  /* 0x000000240b4d7226 */ /* 0x000fc4000000064d */
[C---:B-1----:R-:W-:Y:S02]  /*0960*/  IDP.4A.S8.S8 R75, R38.reuse, R4, R75 ;  /* 0x00000004264b7226 */ /* 0x042fe4000000064b */
[C---:B------:R-:W-:Y:S02]  /*0970*/  IDP.4A.S8.S8 R73, R38.reuse, R6, R73 ;  /* 0x0000000626497226 */ /* 0x040fe40000000649 */
[C---:B------:R-:W-:Y:S02]  /*0980*/  IDP.4A.S8.S8 R71, R38.reuse, R8, R71 ;  /* 0x0000000826477226 */ /* 0x040fe40000000647 */
[C---:B------:R-:W-:Y:S02]  /*0990*/  IDP.4A.S8.S8 R69, R38.reuse, R10, R69 ;  /* 0x0000000a26457226 */ /* 0x040fe40000000645 */
[C---:B------:R-:W-:Y:S02]  /*09a0*/  IDP.4A.S8.S8 R67, R38.reuse, R26, R67 ;  /* 0x0000001a26437226 */ /* 0x040fe40000000643 */
[----:B------:R-:W-:-:S02]  /*09b0*/  IDP.4A.S8.S8 R65, R38, R32, R65 ;  /* 0x0000002026417226 */ /* 0x000fc40000000641 */
[C---:B------:R-:W-:Y:S02]  /*09c0*/  IDP.4A.S8.S8 R63, R38.reuse, R34, R63 ;  /* 0x00000022263f7226 */ /* 0x040fe4000000063f */
[----:B------:R-:W-:Y:S02]  /*09d0*/  IDP.4A.S8.S8 R61, R38, R36, R61 ;  /* 0x00000024263d7226 */ /* 0x000fe4000000063d */
[C---:B--2---:R-:W-:Y:S02]  /*09e0*/  IDP.4A.S8.S8 R59, R5.reuse, R4, R59 ;  /* 0x00000004053b7226 */ /* 0x044fe4000000063b */
[C---:B------:R-:W-:Y:S02]  /*09f0*/  IDP.4A.S8.S8 R57, R5.reuse, R6, R57 ;  /* 0x0000000605397226 */ /* 0x040fe40000000639 */
[C---:B------:R-:W-:Y:S02]  /*0a00*/  IDP.4A.S8.S8 R55, R5.reuse, R8, R55 ;  /* 0x0000000805377226 */ /* 0x040fe40000000637 */
[----:B------:R-:W-:-:S02]  /*0a10*/  IDP.4A.S8.S8 R53, R5, R10, R53 ;  /* 0x0000000a05357226 */ /* 0x000fc40000000635 */
[C---:B------:R-:W-:Y:S02]  /*0a20*/  IDP.4A.S8.S8 R51, R5.reuse, R26, R51 ;  /* 0x0000001a05337226 */ /* 0x040fe40000000633 */
[C---:B------:R-:W-:Y:S02]  /*0a30*/  IDP.4A.S8.S8 R49, R5.reuse, R32, R49 ;  /* 0x0000002005317226 */ /* 0x040fe40000000631 */
[C---:B------:R-:W-:Y:S02]  /*0a40*/  IDP.4A.S8.S8 R47, R5.reuse, R34, R47 ;  /* 0x00000022052f7226 */ /* 0x040fe4000000062f */
[----:B------:R-:W-:Y:S02]  /*0a50*/  IDP.4A.S8.S8 R45, R5, R36, R45 ;  /* 0x00000024052d7226 */ /* 0x000fe4000000062d */
[C---:B------:R-:W-:Y:S02]  /*0a60*/  IDP.4A.S8.S8 R43, R40.reuse, R4, R43 ;  /* 0x00000004282b7226 */ /* 0x040fe4000000062b */
[----:B------:R-:W-:-:S02]  /*0a70*/  IDP.4A.S8.S8 R41, R40, R6, R41 ;  /* 0x0000000628297226 */ /* 0x000fc40000000629 */
[C---:B------:R-:W-:Y:S02]  /*0a80*/  IDP.4A.S8.S8 R39, R40.reuse, R8, R39 ;  /* 0x0000000828277226 */ /* 0x040fe40000000627 */
[C---:B------:R-:W-:Y:S02]  /*0a90*/  IDP.4A.S8.S8 R37, R40.reuse, R10, R37 ;  /* 0x0000000a28257226 */ /* 0x040fe40000000625 */
[C---:B------:R-:W-:Y:S02]  /*0aa0*/  IDP.4A.S8.S8 R35, R40.reuse, R26, R35 ;  /* 0x0000001a28237226 */ /* 0x040fe40000000623 */
[C---:B------:R-:W-:Y:S02]  /*0ab0*/  IDP.4A.S8.S8 R33, R40.reuse, R32, R33 ;  /* 0x0000002028217226 */ /* 0x040fe40000000621 */
[C---:B------:R-:W-:Y:S02]  /*0ac0*/  IDP.4A.S8.S8 R31, R40.reuse, R34, R31 ;  /* 0x00000022281f7226 */ /* 0x040fe4000000061f */
[----:B------:R-:W-:-:S02]  /*0ad0*/  IDP.4A.S8.S8 R29, R40, R36, R29 ;  /* 0x00000024281d7226 */ /* 0x000fc4000000061d */
[C---:B---3--:R-:W-:Y:S02]  /*0ae0*/  IDP.4A.S8.S8 R27, R7.reuse, R4, R27 ;  /* 0x00000004071b7226 */ /* 0x048fe4000000061b */
[C---:B------:R-:W-:Y:S02]  /*0af0*/  IDP.4A.S8.S8 R25, R7.reuse, R6, R25 ;  /* 0x0000000607197226 */ /* 0x040fe40000000619 */
[C---:B------:R-:W-:Y:S02]  /*0b00*/  IDP.4A.S8.S8 R23, R7.reuse, R8, R23 ;  /* 0x0000000807177226 */ /* 0x040fe40000000617 */
[C---:B------:R-:W-:Y:S02]  /*0b10*/  IDP.4A.S8.S8 R21, R7.reuse, R10, R21 ;  /* 0x0000000a07157226 */ /* 0x040fe40000000615 */
[C---:B------:R-:W-:Y:S02]  /*0b20*/  IDP.4A.S8.S8 R19, R7.reuse, R26, R19 ;  /* 0x0000001a07137226 */ /* 0x040fe40000000613 */
[----:B------:R-:W-:-:S02]  /*0b30*/  IDP.4A.S8.S8 R17, R7, R32, R17 ;  /* 0x0000002007117226 */ /* 0x000fc40000000611 */
[C---:B------:R-:W-:Y:S02]  /*0b40*/  IDP.4A.S8.S8 R15, R7.reuse, R34, R15 ;  /* 0x00000022070f7226 */ /* 0x040fe4000000060f */
[----:B------:R-:W-:Y:S01]  /*0b50*/  IDP.4A.S8.S8 R13, R7, R36, R13 ;  /* 0x00000024070d7226 */ /* 0x000fe2000000060d */
[----:B------:R-:W-:Y:S06]  /*0b60*/  BRA.U UP0, `(.L_x_0) ;  /* 0xfffffff900b47547 */ /* 0x000fec000b83ffff */
[----:B------:R-:W-:Y:S05]  /*0b70*/  @P0 BRA `(.L_x_1) ;  /* 0xfffffff800280947 */ /* 0x000fea000383ffff */
[----:B------:R-:W0:Y:S01]  /*0b80*/  LDC.64 R2, c[0x0][0x390] ;  /* 0x0000e400ff027b82 */ /* 0x000e220000000a00 */
[----:B------:R-:W-:-:S04]  /*0b90*/  LEA R0, R44, UR4, 0x11 ;  /* 0x000000042c007c11 */ /* 0x000fc8000f8e88ff */
[----:B------:R-:W-:-:S04]  /*0ba0*/  LEA R0, R46, R0, 0x7 ;  /* 0x000000002e007211 */ /* 0x000fc800078e38ff */
[----:B------:R-:W-:-:S05]  /*0bb0*/  LEA R5, R42, R0, 0x3 ;  /* 0x000000002a057211 */ /* 0x000fca00078e18ff */
[----:B0-----:R-:W-:-:S05]  /*0bc0*/  IMAD.WIDE.U32 R2, R5, 0x4, R2 ;  /* 0x0000000405027825 */ /* 0x001fca00078e0002 */
[----:B------:R-:W-:Y:S04]  /*0bd0*/  STG.E desc[UR8][R2.64], R24 ;  /* 0x0000001802007986 */ /* 0x000fe8000c101908 */
        /* <DEDUP_REMOVED lines=62> */
[----:B------:R-:W-:Y:S01]  /*0fc0*/  STG.E desc[UR8][R2.64+0x7001c], R13 ;  /* 0x07001c0d02007986 */ /* 0x000fe2000c101908 */
[----:B------:R-:W-:Y:S05]  /*0fd0*/  EXIT ;  /* 0x000000000000794d */ /* 0x000fea0003800000 */
.L_x_2:
[----:B------:R-:W-:-:S00]  /*0fe0*/  BRA `(.L_x_2) ;  /* 0xfffffffc00fc7947 */ /* 0x000fc0000383ffff */
[----:B------:R-:W-:-:S00]  /*0ff0*/  NOP ;  /* 0x0000000000007918 */ /* 0x000fc00000000000 */
        /* <DEDUP_REMOVED lines=8> */
.L_x_3:


//--------------------- .nv.shared.default_function_kernel0 --------------------------
	.section	.nv.shared.default_function_kernel0,"aw",@nobits
	.sectionflags	@""
.nv.shared.default_function_kernel0:
	.zero		9216


//--------------------- .nv.shared.reserved.0     --------------------------
	.section	.nv.shared.reserved.0,"aw",@nobits
	.weak		__nv_reservedSMEM_offset_0_alias
	.size		__nv_reservedSMEM_offset_0_alias, 0, 64
	.other		__nv_reservedSMEM_offset_0_alias,@"STO_CUDA_RESERVED_SHARED STV_DEFAULT"
__nv_reservedSMEM_offset_0_alias:
	.zero		0
	.zero		64


//--------------------- .nv.constant0.default_function_kernel0 --------------------------
	.section	.nv.constant0.default_function_kernel0,"a",@progbits
	.sectionflags	@""
	.align	4
.nv.constant0.default_function_kernel0:
	.zero		920


//--------------------- SYMBOLS --------------------------

	.type		.nv.reservedSmem.offset0,@object
	.size		.nv.reservedSmem.offset0,0x4
	.type		.nv.reservedSmem.cap,@object
	.size		.nv.reservedSmem.cap,0x4
